//
// Generated by NVIDIA NVVM Compiler
//
// Compiler Build ID: CL-36424714
// Cuda compilation tools, release 13.0, V13.0.88
// Based on NVVM 20.0.0
//

.version 9.0
.target sm_100
.address_size 64

	// .globl	__accrg_step_kernel_cpu_1_1

.visible .entry __accrg_step_kernel_cpu_1_1(
	.param .u64 .ptr .align 1 __accrg_step_kernel_cpu_1_1_param_0,
	.param .u64 .ptr .align 1 __accrg_step_kernel_cpu_1_1_param_1,
	.param .u32 __accrg_step_kernel_cpu_1_1_param_2,
	.param .u32 __accrg_step_kernel_cpu_1_1_param_3,
	.param .f64 __accrg_step_kernel_cpu_1_1_param_4
)
{
	.reg .pred 	%p<5>;
	.reg .b32 	%r<36>;
	.reg .b64 	%rd<16>;
	.reg .b64 	%fd<14>;

	ld.param.u64 	%rd3, [__accrg_step_kernel_cpu_1_1_param_0];
	ld.param.u64 	%rd4, [__accrg_step_kernel_cpu_1_1_param_1];
	ld.param.u32 	%r19, [__accrg_step_kernel_cpu_1_1_param_2];
	ld.param.u32 	%r20, [__accrg_step_kernel_cpu_1_1_param_3];
	ld.param.f64 	%fd1, [__accrg_step_kernel_cpu_1_1_param_4];
	mov.u32 	%r31, %ctaid.y;
	setp.le.s32 	%p1, %r20, %r31;
	@%p1 bra 	$L__BB0_6;
	cvta.to.global.u64 	%rd1, %rd3;
	mov.u32 	%r21, %ntid.x;
	mov.u32 	%r22, %nctaid.x;
	mul.lo.s32 	%r2, %r21, %r22;
	mov.u32 	%r23, %ctaid.x;
	mov.u32 	%r24, %tid.x;
	mad.lo.s32 	%r3, %r23, %r21, %r24;
	mov.u32 	%r4, %nctaid.y;
	add.s32 	%r5, %r3, 1;
	cvta.to.global.u64 	%rd2, %rd4;
$L__BB0_2:
	setp.le.s32 	%p2, %r19, %r3;
	@%p2 bra 	$L__BB0_5;
	mul.lo.s32 	%r25, %r31, %r19;
	sub.s32 	%r26, %r25, %r19;
	add.s32 	%r34, %r3, %r26;
	add.s32 	%r33, %r3, %r25;
	add.s32 	%r27, %r25, %r19;
	add.s32 	%r32, %r3, %r27;
	mov.u32 	%r35, %r5;
$L__BB0_4:
	add.s32 	%r28, %r33, -1;
	add.s32 	%r29, %r33, 1;
	mul.wide.u32 	%rd5, %r29, 8;
	add.s64 	%rd6, %rd1, %rd5;
	ld.global.f64 	%fd2, [%rd6];
	mul.wide.u32 	%rd7, %r28, 8;
	add.s64 	%rd8, %rd1, %rd7;
	ld.global.f64 	%fd3, [%rd8];
	mul.wide.u32 	%rd9, %r33, 8;
	add.s64 	%rd10, %rd1, %rd9;
	ld.global.f64 	%fd4, [%rd10];
	add.f64 	%fd5, %fd4, %fd4;
	sub.f64 	%fd6, %fd3, %fd5;
	add.f64 	%fd7, %fd2, %fd6;
	mul.wide.u32 	%rd11, %r32, 8;
	add.s64 	%rd12, %rd1, %rd11;
	ld.global.f64 	%fd8, [%rd12];
	mul.wide.u32 	%rd13, %r34, 8;
	add.s64 	%rd14, %rd1, %rd13;
	ld.global.f64 	%fd9, [%rd14];
	sub.f64 	%fd10, %fd9, %fd5;
	add.f64 	%fd11, %fd8, %fd10;
	add.f64 	%fd12, %fd7, %fd11;
	fma.rn.f64 	%fd13, %fd1, %fd12, %fd4;
	add.s64 	%rd15, %rd2, %rd9;
	st.global.f64 	[%rd15], %fd13;
	add.s32 	%r35, %r35, %r2;
	add.s32 	%r30, %r35, -1;
	add.s32 	%r34, %r34, %r2;
	add.s32 	%r33, %r33, %r2;
	add.s32 	%r32, %r32, %r2;
	setp.gt.s32 	%p3, %r19, %r30;
	@%p3 bra 	$L__BB0_4;
$L__BB0_5:
	add.s32 	%r31, %r31, %r4;
	setp.gt.s32 	%p4, %r20, %r31;
	@%p4 bra 	$L__BB0_2;
$L__BB0_6:
	ret;

}


// ===== COMPILED SASS (sm_100) =====

	.target	sm_100

	.elftype	@"ET_EXEC"


//--------------------- .note.nv.tkinfo           --------------------------
	.section	.note.nv.tkinfo,"",@"SHT_NOTE"
	.sectionflags	@"SHF_NOTE_NV_TKINFO"
	.tkinfo
        /*0018*/ 	.word	0x00000002
        /*0030*/ 	.string	""
        /*0030*/ 	.string	"ptxas"
        /*0030*/ 	.string	"Cuda compilation tools, release 13.0, V13.0.88"
        /*0030*/ 	.string	"Build cuda_13.0.r13.0/compiler.36424714_0"
        /*0030*/ 	.string	"-arch sm_100 -m 64 "



//--------------------- .note.nv.cuinfo           --------------------------
	.section	.note.nv.cuinfo,"",@"SHT_NOTE"
	.sectionflags	@"SHF_NOTE_NV_CUINFO"
        /*0018*/ 	.short	0x0002
        /*001a*/ 	.short	0x0064
        /*001c*/ 	.short	0x0082
	.zero		2


//--------------------- .nv.info                  --------------------------
	.section	.nv.info,"",@"SHT_CUDA_INFO"
	.align	4


	//----- nvinfo : EIATTR_REGCOUNT
	.align		4
        /*0000*/ 	.byte	0x04, 0x2f
        /*0002*/ 	.short	(.L_1 - .L_0)
	.align		4
.L_0:
        /*0004*/ 	.word	index@(__accrg_step_kernel_cpu_1_1)
        /*0008*/ 	.word	0x00000020


	//----- nvinfo : EIATTR_FRAME_SIZE
	.align		4
.L_1:
        /*000c*/ 	.byte	0x04, 0x11
        /*000e*/ 	.short	(.L_3 - .L_2)
	.align		4
.L_2:
        /*0010*/ 	.word	index@(__accrg_step_kernel_cpu_1_1)
        /*0014*/ 	.word	0x00000000


	//----- nvinfo : EIATTR_MIN_STACK_SIZE
	.align		4
.L_3:
        /*0018*/ 	.byte	0x04, 0x12
        /*001a*/ 	.short	(.L_5 - .L_4)
	.align		4
.L_4:
        /*001c*/ 	.word	index@(__accrg_step_kernel_cpu_1_1)
        /*0020*/ 	.word	0x00000000
.L_5:


//--------------------- .nv.compat                --------------------------
	.section	.nv.compat,"",@"SHT_CUDA_COMPAT_INFO"
	.align	4
        /*0000*/ 	.byte	0x02, 0x09, 0x00, 0x00, 0x02, 0x02, 0x01, 0x00, 0x02, 0x05, 0x05, 0x00, 0x03, 0x07, 0x01, 0x01
        /*0010*/ 	.byte	0x02, 0x03, 0x00, 0x00, 0x02, 0x06, 0x01, 0x00, 0x04, 0x0b, 0x08, 0x00, 0x01, 0x00, 0x00, 0x00
        /*0020*/ 	.byte	0x00, 0x00, 0x00, 0x00


//--------------------- .nv.info.__accrg_step_kernel_cpu_1_1 --------------------------
	.section	.nv.info.__accrg_step_kernel_cpu_1_1,"",@"SHT_CUDA_INFO"
	.sectionflags	@""
	.align	4


	//----- nvinfo : EIATTR_CUDA_API_VERSION
	.align		4
        /*0000*/ 	.byte	0x04, 0x37
        /*0002*/ 	.short	(.L_7 - .L_6)
.L_6:
        /*0004*/ 	.word	0x00000082


	//----- nvinfo : EIATTR_KPARAM_INFO
	.align		4
.L_7:
        /*0008*/ 	.byte	0x04, 0x17
        /*000a*/ 	.short	(.L_9 - .L_8)
.L_8:
        /*000c*/ 	.word	0x00000000
        /*0010*/ 	.short	0x0004
        /*0012*/ 	.short	0x0018
        /*0014*/ 	.byte	0x00, 0xf0, 0x21, 0x00


	//----- nvinfo : EIATTR_KPARAM_INFO
	.align		4
.L_9:
        /*0018*/ 	.byte	0x04, 0x17
        /*001a*/ 	.short	(.L_11 - .L_10)
.L_10:
        /*001c*/ 	.word	0x00000000
        /*0020*/ 	.short	0x0003
        /*0022*/ 	.short	0x0014
        /*0024*/ 	.byte	0x00, 0xf0, 0x11, 0x00


	//----- nvinfo : EIATTR_KPARAM_INFO
	.align		4
.L_11:
        /*0028*/ 	.byte	0x04, 0x17
        /*002a*/ 	.short	(.L_13 - .L_12)
.L_12:
        /*002c*/ 	.word	0x00000000
        /*0030*/ 	.short	0x0002
        /*0032*/ 	.short	0x0010
        /*0034*/ 	.byte	0x00, 0xf0, 0x11, 0x00


	//----- nvinfo : EIATTR_KPARAM_INFO
	.align		4
.L_13:
        /*0038*/ 	.byte	0x04, 0x17
        /*003a*/ 	.short	(.L_15 - .L_14)
.L_14:
        /*003c*/ 	.word	0x00000000
        /*0040*/ 	.short	0x0001
        /*0042*/ 	.short	0x0008
        /*0044*/ 	.byte	0x00, 0xf5, 0x21, 0x00


	//----- nvinfo : EIATTR_KPARAM_INFO
	.align		4
.L_15:
        /*0048*/ 	.byte	0x04, 0x17
        /*004a*/ 	.short	(.L_17 - .L_16)
.L_16:
        /*004c*/ 	.word	0x00000000
        /*0050*/ 	.short	0x0000
        /*0052*/ 	.short	0x0000
        /*0054*/ 	.byte	0x00, 0xf5, 0x21, 0x00


	//----- nvinfo : EIATTR_SPARSE_MMA_MASK
	.align		4
.L_17:
        /*0058*/ 	.byte	0x03, 0x50
        /*005a*/ 	.short	0x0000


	//----- nvinfo : EIATTR_MAXREG_COUNT
	.align		4
        /*005c*/ 	.byte	0x03, 0x1b
        /*005e*/ 	.short	0x00ff


	//----- nvinfo : EIATTR_MERCURY_ISA_VERSION
	.align		4
        /*0060*/ 	.byte	0x03, 0x5f
        /*0062*/ 	.short	0x0101


	//----- nvinfo : EIATTR_VRC_CTA_INIT_COUNT
	.align		4
        /*0064*/ 	.byte	0x02, 0x4a
	.zero		1
	.zero		1


	//----- nvinfo : EIATTR_EXIT_INSTR_OFFSETS
	.align		4
        /*0068*/ 	.byte	0x04, 0x1c
        /*006a*/ 	.short	(.L_19 - .L_18)


	//   ....[0]....
.L_18:
        /*006c*/ 	.word	0x00000040


	//   ....[1]....
        /*0070*/ 	.word	0x000003c0


	//----- nvinfo : EIATTR_CRS_STACK_SIZE
	.align		4
.L_19:
        /*0074*/ 	.byte	0x04, 0x1e
        /*0076*/ 	.short	(.L_21 - .L_20)
.L_20:
        /*0078*/ 	.word	0x00000000


	//----- nvinfo : EIATTR_CBANK_PARAM_SIZE
	.align		4
.L_21:
        /*007c*/ 	.byte	0x03, 0x19
        /*007e*/ 	.short	0x0020


	//----- nvinfo : EIATTR_PARAM_CBANK
	.align		4
        /*0080*/ 	.byte	0x04, 0x0a
        /*0082*/ 	.short	(.L_23 - .L_22)
	.align		4
.L_22:
        /*0084*/ 	.word	index@(.nv.constant0.__accrg_step_kernel_cpu_1_1)
        /*0088*/ 	.short	0x0380
        /*008a*/ 	.short	0x0020


	//----- nvinfo : EIATTR_SW_WAR
	.align		4
.L_23:
        /*008c*/ 	.byte	0x04, 0x36
        /*008e*/ 	.short	(.L_25 - .L_24)
.L_24:
        /*0090*/ 	.word	0x00000008
.L_25:


//--------------------- .nv.callgraph             --------------------------
	.section	.nv.callgraph,"",@"SHT_CUDA_CALLGRAPH"
	.align	4
	.sectionentsize	8
	.align		4
        /*0000*/ 	.word	0x00000000
	.align		4
        /*0004*/ 	.word	0xffffffff
	.align		4
        /*0008*/ 	.word	0x00000000
	.align		4
        /*000c*/ 	.word	0xfffffffe
	.align		4
        /*0010*/ 	.word	0x00000000
	.align		4
        /*0014*/ 	.word	0xfffffffd
	.align		4
        /*0018*/ 	.word	0x00000000
	.align		4
        /*001c*/ 	.word	0xfffffffc


//--------------------- .text.__accrg_step_kernel_cpu_1_1 --------------------------
	.section	.text.__accrg_step_kernel_cpu_1_1,"ax",@progbits
	.align	128
        .global         __accrg_step_kernel_cpu_1_1
        .type           __accrg_step_kernel_cpu_1_1,@function
        .size           __accrg_step_kernel_cpu_1_1,(.L_x_5 - __accrg_step_kernel_cpu_1_1)
        .other          __accrg_step_kernel_cpu_1_1,@"STO_CUDA_ENTRY STV_DEFAULT"
__accrg_step_kernel_cpu_1_1:
.text.__accrg_step_kernel_cpu_1_1:
[----:B------:R-:W-:Y:S08]  /*0000*/  LDC R1, c[0x0][0x37c] ;  /* 0x0000df00ff017b82 */ /* 0x000ff00000000800 */
[----:B------:R-:W0:Y:S08]  /*0010*/  S2UR UR4, SR_CTAID.Y ;  /* 0x00000000000479c3 */ /* 0x000e300000002600 */
[----:B------:R-:W0:Y:S02]  /*0020*/  LDC R0, c[0x0][0x394] ;  /* 0x0000e500ff007b82 */ /* 0x000e240000000800 */
[----:B0-----:R-:W-:-:S13]  /*0030*/  ISETP.LE.AND P0, PT, R0, UR4, PT ;  /* 0x0000000400007c0c */ /* 0x001fda000bf03270 */
[----:B------:R-:W-:Y:S05]  /*0040*/  @P0 EXIT ;  /* 0x000000000000094d */ /* 0x000fea0003800000 */
[----:B------:R-:W0:Y:S01]  /*0050*/  S2R R0, SR_CTAID.X ;  /* 0x0000000000007919 */ /* 0x000e220000002500 */
[----:B------:R-:W0:Y:S01]  /*0060*/  LDCU UR5, c[0x0][0x360] ;  /* 0x00006c00ff0577ac */ /* 0x000e220008000800 */
[----:B------:R-:W0:Y:S01]  /*0070*/  S2R R3, SR_TID.X ;  /* 0x0000000000037919 */ /* 0x000e220000002100 */
[----:B------:R-:W1:Y:S01]  /*0080*/  LDCU UR6, c[0x0][0x370] ;  /* 0x00006e00ff0677ac */ /* 0x000e620008000800 */
[----:B------:R-:W2:Y:S01]  /*0090*/  LDCU.64 UR8, c[0x0][0x358] ;  /* 0x00006b00ff0877ac */ /* 0x000ea20008000a00 */
[----:B------:R-:W3:Y:S01]  /*00a0*/  LDCU UR7, c[0x0][0x374] ;  /* 0x00006e80ff0777ac */ /* 0x000ee20008000800 */
[----:B0-----:R-:W-:Y:S01]  /*00b0*/  IMAD R0, R0, UR5, R3 ;  /* 0x0000000500007c24 */ /* 0x001fe2000f8e0203 */
[----:B-1----:R-:W-:-:S04]  /*00c0*/  UIMAD UR5, UR5, UR6, URZ ;  /* 0x00000006050572a4 */ /* 0x002fc8000f8e02ff */
[----:B--23--:R-:W-:-:S08]  /*00d0*/  IADD3 R18, PT, PT, R0, 0x1, RZ ;  /* 0x0000000100127810 */ /* 0x00cfd00007ffe0ff */
.L_x_3:
[----:B------:R-:W0:Y:S01]  /*00e0*/  LDC R19, c[0x0][0x390] ;  /* 0x0000e400ff137b82 */ /* 0x000e220000000800 */
[----:B------:R-:W1:Y:S01]  /*00f0*/  LDCU.64 UR10, c[0x0][0x398] ;  /* 0x00007300ff0a77ac */ /* 0x000e620008000a00 */
[----:B------:R-:W-:Y:S01]  /*0100*/  BSSY.RECONVERGENT B0, `(.L_x_0) ;  /* 0x0000027000007945 */ /* 0x000fe20003800200 */
[----:B0-----:R-:W-:-:S13]  /*0110*/  ISETP.GE.AND P0, PT, R0, R19, PT ;  /* 0x000000130000720c */ /* 0x001fda0003f06270 */
[----:B-1----:R-:W-:Y:S05]  /*0120*/  @P0 BRA `(.L_x_1) ;  /* 0x0000000000900947 */ /* 0x002fea0003800000 */
[----:B------:R-:W0:Y:S01]  /*0130*/  LDC.64 R4, c[0x0][0x380] ;  /* 0x0000e000ff047b82 */ /* 0x000e220000000a00 */
[C-C-:B------:R-:W-:Y:S01]  /*0140*/  IMAD R23, R19.reuse, UR4, -R19.reuse ;  /* 0x0000000413177c24 */ /* 0x140fe2000f8e0a13 */
[----:B------:R-:W-:Y:S01]  /*0150*/  MOV R20, R18 ;  /* 0x0000001200147202 */ /* 0x000fe20000000f00 */
[C---:B------:R-:W-:Y:S02]  /*0160*/  IMAD R21, R19.reuse, UR4, R19 ;  /* 0x0000000413157c24 */ /* 0x040fe4000f8e0213 */
[----:B------:R-:W-:Y:S01]  /*0170*/  IMAD R25, R19, UR4, R0 ;  /* 0x0000000413197c24 */ /* 0x000fe2000f8e0200 */
[C---:B------:R-:W-:Y:S02]  /*0180*/  IADD3 R23, PT, PT, R0.reuse, R23, RZ ;  /* 0x0000001700177210 */ /* 0x040fe40007ffe0ff */
[----:B------:R-:W1:Y:S01]  /*0190*/  LDC.64 R2, c[0x0][0x388] ;  /* 0x0000e200ff027b82 */ /* 0x000e620000000a00 */
[----:B------:R-:W-:-:S07]  /*01a0*/  IADD3 R21, PT, PT, R0, R21, RZ ;  /* 0x0000001500157210 */ /* 0x000fce0007ffe0ff */
.L_x_2:
[----:B0-----:R-:W-:-:S04]  /*01b0*/  IMAD.WIDE.U32 R6, R25, 0x8, R4 ;  /* 0x0000000819067825 */ /* 0x001fc800078e0004 */
[----:B------:R-:W-:Y:S02]  /*01c0*/  VIADD R27, R25, 0xffffffff ;  /* 0xffffffff191b7836 */ /* 0x000fe40000000000 */
[----:B------:R-:W2:Y:S01]  /*01d0*/  LDG.E.64 R6, desc[UR8][R6.64] ;  /* 0x0000000806067981 */ /* 0x000ea2000c1e1b00 */
[----:B------:R-:W-:Y:S01]  /*01e0*/  IMAD.WIDE.U32 R28, R23, 0x8, R4 ;  /* 0x00000008171c7825 */ /* 0x000fe200078e0004 */
[----:B------:R-:W-:-:S03]  /*01f0*/  IADD3 R11, PT, PT, R25, 0x1, RZ ;  /* 0x00000001190b7810 */ /* 0x000fc60007ffe0ff */
[--C-:B------:R-:W-:Y:S01]  /*0200*/  IMAD.WIDE.U32 R26, R27, 0x8, R4.reuse ;  /* 0x000000081b1a7825 */ /* 0x100fe200078e0004 */
[----:B------:R-:W3:Y:S04]  /*0210*/  LDG.E.64 R8, desc[UR8][R28.64] ;  /* 0x000000081c087981 */ /* 0x000ee8000c1e1b00 */
[----:B------:R-:W4:Y:S01]  /*0220*/  LDG.E.64 R16, desc[UR8][R26.64] ;  /* 0x000000081a107981 */ /* 0x000f22000c1e1b00 */
[----:B------:R-:W-:-:S04]  /*0230*/  IMAD.WIDE.U32 R10, R11, 0x8, R4 ;  /* 0x000000080b0a7825 */ /* 0x000fc800078e0004 */
[----:B------:R-:W-:Y:S02]  /*0240*/  IMAD.WIDE.U32 R12, R21, 0x8, R4 ;  /* 0x00000008150c7825 */ /* 0x000fe400078e0004 */
[----:B------:R-:W5:Y:S04]  /*0250*/  LDG.E.64 R10, desc[UR8][R10.64] ;  /* 0x000000080a0a7981 */ /* 0x000f68000c1e1b00 */
[----:B------:R-:W5:Y:S01]  /*0260*/  LDG.E.64 R12, desc[UR8][R12.64] ;  /* 0x000000080c0c7981 */ /* 0x000f62000c1e1b00 */
[----:B------:R-:W-:Y:S02]  /*0270*/  IADD3 R20, PT, PT, R20, UR5, RZ ;  /* 0x0000000514147c10 */ /* 0x000fe4000fffe0ff */
[----:B------:R-:W-:Y:S02]  /*0280*/  IADD3 R23, PT, PT, R23, UR5, RZ ;  /* 0x0000000517177c10 */ /* 0x000fe4000fffe0ff */
[----:B------:R-:W-:Y:S01]  /*0290*/  IADD3 R21, PT, PT, R21, UR5, RZ ;  /* 0x0000000515157c10 */ /* 0x000fe2000fffe0ff */
[----:B--2---:R-:W-:-:S08]  /*02a0*/  DADD R14, R6, R6 ;  /* 0x00000000060e7229 */ /* 0x004fd00000000006 */
[----:B---3--:R-:W-:Y:S02]  /*02b0*/  DADD R8, -R14, R8 ;  /* 0x000000000e087229 */ /* 0x008fe40000000108 */
[----:B----4-:R-:W-:-:S08]  /*02c0*/  DADD R16, R16, -R14 ;  /* 0x0000000010107229 */ /* 0x010fd0000000080e */
[----:B-----5:R-:W-:Y:S02]  /*02d0*/  DADD R16, R10, R16 ;  /* 0x000000000a107229 */ /* 0x020fe40000000010 */
[----:B------:R-:W-:-:S08]  /*02e0*/  DADD R8, R12, R8 ;  /* 0x000000000c087229 */ /* 0x000fd00000000008 */
[----:B------:R-:W-:Y:S01]  /*02f0*/  DADD R8, R16, R8 ;  /* 0x0000000010087229 */ /* 0x000fe20000000008 */
[----:B------:R-:W-:-:S07]  /*0300*/  VIADD R10, R20, 0xffffffff ;  /* 0xffffffff140a7836 */ /* 0x000fce0000000000 */
[----:B------:R-:W-:Y:S01]  /*0310*/  DFMA R8, R8, UR10, R6 ;  /* 0x0000000a08087c2b */ /* 0x000fe20008000006 */
[----:B-1----:R-:W-:-:S06]  /*0320*/  IMAD.WIDE.U32 R6, R25, 0x8, R2 ;  /* 0x0000000819067825 */ /* 0x002fcc00078e0002 */
[----:B------:R2:W-:Y:S01]  /*0330*/  STG.E.64 desc[UR8][R6.64], R8 ;  /* 0x0000000806007986 */ /* 0x0005e2000c101b08 */
[----:B------:R-:W-:Y:S02]  /*0340*/  ISETP.GE.AND P0, PT, R10, R19, PT ;  /* 0x000000130a00720c */ /* 0x000fe40003f06270 */
[----:B------:R-:W-:-:S11]  /*0350*/  IADD3 R25, PT, PT, R25, UR5, RZ ;  /* 0x0000000519197c10 */ /* 0x000fd6000fffe0ff */
[----:B--2---:R-:W-:Y:S05]  /*0360*/  @!P0 BRA `(.L_x_2) ;  /* 0xfffffffc00908947 */ /* 0x004fea000383ffff */
.L_x_1:
[----:B------:R-:W-:Y:S05]  /*0370*/  BSYNC.RECONVERGENT B0 ;  /* 0x0000000000007941 */ /* 0x000fea0003800200 */
.L_x_0:
[----:B------:R-:W0:Y:S01]  /*0380*/  LDCU UR6, c[0x0][0x394] ;  /* 0x00007280ff0677ac */ /* 0x000e220008000800 */
[----:B------:R-:W-:-:S04]  /*0390*/  UIADD3 UR4, UPT, UPT, UR7, UR4, URZ ;  /* 0x0000000407047290 */ /* 0x000fc8000fffe0ff */
[----:B0-----:R-:W-:-:S09]  /*03a0*/  UISETP.GE.AND UP0, UPT, UR4, UR6, UPT ;  /* 0x000000060400728c */ /* 0x001fd2000bf06270 */
[----:B------:R-:W-:Y:S05]  /*03b0*/  BRA.U !UP0, `(.L_x_3) ;  /* 0xfffffffd08487547 */ /* 0x000fea000b83ffff */
[----:B------:R-:W-:Y:S05]  /*03c0*/  EXIT ;  /* 0x000000000000794d */ /* 0x000fea0003800000 */
.L_x_4:
[----:B------:R-:W-:-:S00]  /*03d0*/  BRA `(.L_x_4) ;  /* 0xfffffffc00fc7947 */ /* 0x000fc0000383ffff */
[----:B------:R-:W-:-:S00]  /*03e0*/  NOP ;  /* 0x0000000000007918 */ /* 0x000fc00000000000 */
        /* <DEDUP_REMOVED lines=9> */
.L_x_5:


//--------------------- .nv.shared.reserved.0     --------------------------
	.section	.nv.shared.reserved.0,"aw",@nobits
	.weak		__nv_reservedSMEM_offset_0_alias
	.size		__nv_reservedSMEM_offset_0_alias, 0, 64
	.other		__nv_reservedSMEM_offset_0_alias,@"STO_CUDA_RESERVED_SHARED STV_DEFAULT"
__nv_reservedSMEM_offset_0_alias:
	.zero		0
	.zero		64


//--------------------- .nv.constant0.__accrg_step_kernel_cpu_1_1 --------------------------
	.section	.nv.constant0.__accrg_step_kernel_cpu_1_1,"a",@progbits
	.sectionflags	@""
	.align	4
.nv.constant0.__accrg_step_kernel_cpu_1_1:
	.zero		928


//--------------------- SYMBOLS --------------------------

	.type		.nv.reservedSmem.offset0,@object
	.size		.nv.reservedSmem.offset0,0x4
